//
// Generated by NVIDIA NVVM Compiler
//
// Compiler Build ID: CL-36424714
// Cuda compilation tools, release 13.0, V13.0.88
// Based on NVVM 20.0.0
//

.version 9.0
.target sm_100
.address_size 64

	// .globl	_Z9scanBlockPKfPfS1_i
// _ZZ9scanBlockPKfPfS1_iE4temp has been demoted

.visible .entry _Z9scanBlockPKfPfS1_i(
	.param .u64 .ptr .align 1 _Z9scanBlockPKfPfS1_i_param_0,
	.param .u64 .ptr .align 1 _Z9scanBlockPKfPfS1_i_param_1,
	.param .u64 .ptr .align 1 _Z9scanBlockPKfPfS1_i_param_2,
	.param .u32 _Z9scanBlockPKfPfS1_i_param_3
)
{
	.reg .pred 	%p<7>;
	.reg .b32 	%r<19>;
	.reg .b32 	%f<10>;
	.reg .b64 	%rd<13>;
	// demoted variable
	.shared .align 4 .b8 _ZZ9scanBlockPKfPfS1_iE4temp[1024];
	ld.param.u64 	%rd1, [_Z9scanBlockPKfPfS1_i_param_0];
	ld.param.u64 	%rd2, [_Z9scanBlockPKfPfS1_i_param_1];
	ld.param.u64 	%rd3, [_Z9scanBlockPKfPfS1_i_param_2];
	ld.param.u32 	%r8, [_Z9scanBlockPKfPfS1_i_param_3];
	mov.u32 	%r1, %tid.x;
	mov.u32 	%r2, %ctaid.x;
	mov.u32 	%r3, %ntid.x;
	mad.lo.s32 	%r4, %r2, %r3, %r1;
	setp.ge.s32 	%p1, %r4, %r8;
	shl.b32 	%r9, %r1, 2;
	mov.u32 	%r10, _ZZ9scanBlockPKfPfS1_iE4temp;
	add.s32 	%r5, %r10, %r9;
	@%p1 bra 	$L__BB0_2;
	cvta.to.global.u64 	%rd4, %rd1;
	mul.wide.s32 	%rd5, %r4, 4;
	add.s64 	%rd6, %rd4, %rd5;
	ld.global.f32 	%f3, [%rd6];
	st.shared.f32 	[%r5], %f3;
	bra.uni 	$L__BB0_3;
$L__BB0_2:
	mov.b32 	%r11, 0;
	st.shared.u32 	[%r5], %r11;
$L__BB0_3:
	bar.sync 	0;
	setp.lt.u32 	%p2, %r3, 2;
	@%p2 bra 	$L__BB0_8;
	mov.b32 	%r18, 1;
$L__BB0_5:
	setp.lt.u32 	%p3, %r1, %r18;
	mov.f32 	%f9, 0f00000000;
	@%p3 bra 	$L__BB0_7;
	sub.s32 	%r13, %r1, %r18;
	shl.b32 	%r14, %r13, 2;
	add.s32 	%r16, %r10, %r14;
	ld.shared.f32 	%f9, [%r16];
$L__BB0_7:
	bar.sync 	0;
	ld.shared.f32 	%f5, [%r5];
	add.f32 	%f6, %f9, %f5;
	st.shared.f32 	[%r5], %f6;
	bar.sync 	0;
	shl.b32 	%r18, %r18, 1;
	setp.lt.u32 	%p4, %r18, %r3;
	@%p4 bra 	$L__BB0_5;
$L__BB0_8:
	setp.ge.s32 	%p5, %r4, %r8;
	@%p5 bra 	$L__BB0_10;
	ld.shared.f32 	%f7, [%r5];
	cvta.to.global.u64 	%rd7, %rd2;
	mul.wide.s32 	%rd8, %r4, 4;
	add.s64 	%rd9, %rd7, %rd8;
	st.global.f32 	[%rd9], %f7;
$L__BB0_10:
	add.s32 	%r17, %r3, -1;
	setp.ne.s32 	%p6, %r1, %r17;
	@%p6 bra 	$L__BB0_12;
	ld.shared.f32 	%f8, [%r5];
	cvta.to.global.u64 	%rd10, %rd3;
	mul.wide.u32 	%rd11, %r2, 4;
	add.s64 	%rd12, %rd10, %rd11;
	st.global.f32 	[%rd12], %f8;
$L__BB0_12:
	ret;

}
	// .globl	_Z12addBlockSumsPfPKfi
.visible .entry _Z12addBlockSumsPfPKfi(
	.param .u64 .ptr .align 1 _Z12addBlockSumsPfPKfi_param_0,
	.param .u64 .ptr .align 1 _Z12addBlockSumsPfPKfi_param_1,
	.param .u32 _Z12addBlockSumsPfPKfi_param_2
)
{
	.reg .pred 	%p<4>;
	.reg .b32 	%r<7>;
	.reg .b32 	%f<4>;
	.reg .b64 	%rd<9>;

	ld.param.u64 	%rd1, [_Z12addBlockSumsPfPKfi_param_0];
	ld.param.u64 	%rd2, [_Z12addBlockSumsPfPKfi_param_1];
	ld.param.u32 	%r3, [_Z12addBlockSumsPfPKfi_param_2];
	mov.u32 	%r1, %ctaid.x;
	mov.u32 	%r4, %ntid.x;
	mov.u32 	%r5, %tid.x;
	mad.lo.s32 	%r2, %r1, %r4, %r5;
	setp.ge.s32 	%p1, %r2, %r3;
	setp.eq.s32 	%p2, %r1, 0;
	or.pred  	%p3, %p2, %p1;
	@%p3 bra 	$L__BB1_2;
	cvta.to.global.u64 	%rd3, %rd2;
	cvta.to.global.u64 	%rd4, %rd1;
	add.s32 	%r6, %r1, -1;
	mul.wide.u32 	%rd5, %r6, 4;
	add.s64 	%rd6, %rd3, %rd5;
	ld.global.f32 	%f1, [%rd6];
	mul.wide.s32 	%rd7, %r2, 4;
	add.s64 	%rd8, %rd4, %rd7;
	ld.global.f32 	%f2, [%rd8];
	add.f32 	%f3, %f1, %f2;
	st.global.f32 	[%rd8], %f3;
$L__BB1_2:
	ret;

}


// ===== COMPILED SASS (sm_100) =====

	.target	sm_100

	.elftype	@"ET_EXEC"


//--------------------- .note.nv.tkinfo           --------------------------
	.section	.note.nv.tkinfo,"",@"SHT_NOTE"
	.sectionflags	@"SHF_NOTE_NV_TKINFO"
	.tkinfo
        /*0018*/ 	.word	0x00000002
        /*0030*/ 	.string	""
        /*0030*/ 	.string	"ptxas"
        /*0030*/ 	.string	"Cuda compilation tools, release 13.0, V13.0.88"
        /*0030*/ 	.string	"Build cuda_13.0.r13.0/compiler.36424714_0"
        /*0030*/ 	.string	"-arch sm_100 -m 64 "



//--------------------- .note.nv.cuinfo           --------------------------
	.section	.note.nv.cuinfo,"",@"SHT_NOTE"
	.sectionflags	@"SHF_NOTE_NV_CUINFO"
        /*0018*/ 	.short	0x0002
        /*001a*/ 	.short	0x0064
        /*001c*/ 	.short	0x0082
	.zero		2


//--------------------- .nv.info                  --------------------------
	.section	.nv.info,"",@"SHT_CUDA_INFO"
	.align	4


	//----- nvinfo : EIATTR_REGCOUNT
	.align		4
        /*0000*/ 	.byte	0x04, 0x2f
        /*0002*/ 	.short	(.L_1 - .L_0)
	.align		4
.L_0:
        /*0004*/ 	.word	index@(_Z9scanBlockPKfPfS1_i)
        /*0008*/ 	.word	0x0000000c


	//----- nvinfo : EIATTR_FRAME_SIZE
	.align		4
.L_1:
        /*000c*/ 	.byte	0x04, 0x11
        /*000e*/ 	.short	(.L_3 - .L_2)
	.align		4
.L_2:
        /*0010*/ 	.word	index@(_Z9scanBlockPKfPfS1_i)
        /*0014*/ 	.word	0x00000000


	//----- nvinfo : EIATTR_REGCOUNT
	.align		4
.L_3:
        /*0018*/ 	.byte	0x04, 0x2f
        /*001a*/ 	.short	(.L_5 - .L_4)
	.align		4
.L_4:
        /*001c*/ 	.word	index@(_Z12addBlockSumsPfPKfi)
        /*0020*/ 	.word	0x0000000c


	//----- nvinfo : EIATTR_FRAME_SIZE
	.align		4
.L_5:
        /*0024*/ 	.byte	0x04, 0x11
        /*0026*/ 	.short	(.L_7 - .L_6)
	.align		4
.L_6:
        /*0028*/ 	.word	index@(_Z12addBlockSumsPfPKfi)
        /*002c*/ 	.word	0x00000000


	//----- nvinfo : EIATTR_MIN_STACK_SIZE
	.align		4
.L_7:
        /*0030*/ 	.byte	0x04, 0x12
        /*0032*/ 	.short	(.L_9 - .L_8)
	.align		4
.L_8:
        /*0034*/ 	.word	index@(_Z12addBlockSumsPfPKfi)
        /*0038*/ 	.word	0x00000000


	//----- nvinfo : EIATTR_MIN_STACK_SIZE
	.align		4
.L_9:
        /*003c*/ 	.byte	0x04, 0x12
        /*003e*/ 	.short	(.L_11 - .L_10)
	.align		4
.L_10:
        /*0040*/ 	.word	index@(_Z9scanBlockPKfPfS1_i)
        /*0044*/ 	.word	0x00000000
.L_11:


//--------------------- .nv.compat                --------------------------
	.section	.nv.compat,"",@"SHT_CUDA_COMPAT_INFO"
	.align	4
        /*0000*/ 	.byte	0x02, 0x09, 0x00, 0x00, 0x02, 0x02, 0x01, 0x00, 0x02, 0x05, 0x05, 0x00, 0x03, 0x07, 0x01, 0x01
        /*0010*/ 	.byte	0x02, 0x03, 0x00, 0x00, 0x02, 0x06, 0x01, 0x00, 0x04, 0x0b, 0x08, 0x00, 0x09, 0x00, 0x00, 0x00
        /*0020*/ 	.byte	0x00, 0x00, 0x00, 0x00


//--------------------- .nv.info._Z12addBlockSumsPfPKfi --------------------------
	.section	.nv.info._Z12addBlockSumsPfPKfi,"",@"SHT_CUDA_INFO"
	.sectionflags	@""
	.align	4


	//----- nvinfo : EIATTR_CUDA_API_VERSION
	.align		4
        /*0000*/ 	.byte	0x04, 0x37
        /*0002*/ 	.short	(.L_13 - .L_12)
.L_12:
        /*0004*/ 	.word	0x00000082


	//----- nvinfo : EIATTR_KPARAM_INFO
	.align		4
.L_13:
        /*0008*/ 	.byte	0x04, 0x17
        /*000a*/ 	.short	(.L_15 - .L_14)
.L_14:
        /*000c*/ 	.word	0x00000000
        /*0010*/ 	.short	0x0002
        /*0012*/ 	.short	0x0010
        /*0014*/ 	.byte	0x00, 0xf0, 0x11, 0x00


	//----- nvinfo : EIATTR_KPARAM_INFO
	.align		4
.L_15:
        /*0018*/ 	.byte	0x04, 0x17
        /*001a*/ 	.short	(.L_17 - .L_16)
.L_16:
        /*001c*/ 	.word	0x00000000
        /*0020*/ 	.short	0x0001
        /*0022*/ 	.short	0x0008
        /*0024*/ 	.byte	0x00, 0xf5, 0x21, 0x00


	//----- nvinfo : EIATTR_KPARAM_INFO
	.align		4
.L_17:
        /*0028*/ 	.byte	0x04, 0x17
        /*002a*/ 	.short	(.L_19 - .L_18)
.L_18:
        /*002c*/ 	.word	0x00000000
        /*0030*/ 	.short	0x0000
        /*0032*/ 	.short	0x0000
        /*0034*/ 	.byte	0x00, 0xf5, 0x21, 0x00


	//----- nvinfo : EIATTR_SPARSE_MMA_MASK
	.align		4
.L_19:
        /*0038*/ 	.byte	0x03, 0x50
        /*003a*/ 	.short	0x0000


	//----- nvinfo : EIATTR_MAXREG_COUNT
	.align		4
        /*003c*/ 	.byte	0x03, 0x1b
        /*003e*/ 	.short	0x00ff


	//----- nvinfo : EIATTR_MERCURY_ISA_VERSION
	.align		4
        /*0040*/ 	.byte	0x03, 0x5f
        /*0042*/ 	.short	0x0101


	//----- nvinfo : EIATTR_VRC_CTA_INIT_COUNT
	.align		4
        /*0044*/ 	.byte	0x02, 0x4a
	.zero		1
	.zero		1


	//----- nvinfo : EIATTR_EXIT_INSTR_OFFSETS
	.align		4
        /*0048*/ 	.byte	0x04, 0x1c
        /*004a*/ 	.short	(.L_21 - .L_20)


	//   ....[0]....
.L_20:
        /*004c*/ 	.word	0x00000080


	//   ....[1]....
        /*0050*/ 	.word	0x00000130


	//----- nvinfo : EIATTR_CBANK_PARAM_SIZE
	.align		4
.L_21:
        /*0054*/ 	.byte	0x03, 0x19
        /*0056*/ 	.short	0x0014


	//----- nvinfo : EIATTR_PARAM_CBANK
	.align		4
        /*0058*/ 	.byte	0x04, 0x0a
        /*005a*/ 	.short	(.L_23 - .L_22)
	.align		4
.L_22:
        /*005c*/ 	.word	index@(.nv.constant0._Z12addBlockSumsPfPKfi)
        /*0060*/ 	.short	0x0380
        /*0062*/ 	.short	0x0014


	//----- nvinfo : EIATTR_SW_WAR
	.align		4
.L_23:
        /*0064*/ 	.byte	0x04, 0x36
        /*0066*/ 	.short	(.L_25 - .L_24)
.L_24:
        /*0068*/ 	.word	0x00000008
.L_25:


//--------------------- .nv.info._Z9scanBlockPKfPfS1_i --------------------------
	.section	.nv.info._Z9scanBlockPKfPfS1_i,"",@"SHT_CUDA_INFO"
	.sectionflags	@""
	.align	4


	//----- nvinfo : EIATTR_CUDA_API_VERSION
	.align		4
        /*0000*/ 	.byte	0x04, 0x37
        /*0002*/ 	.short	(.L_27 - .L_26)
.L_26:
        /*0004*/ 	.word	0x00000082


	//----- nvinfo : EIATTR_KPARAM_INFO
	.align		4
.L_27:
        /*0008*/ 	.byte	0x04, 0x17
        /*000a*/ 	.short	(.L_29 - .L_28)
.L_28:
        /*000c*/ 	.word	0x00000000
        /*0010*/ 	.short	0x0003
        /*0012*/ 	.short	0x0018
        /*0014*/ 	.byte	0x00, 0xf0, 0x11, 0x00


	//----- nvinfo : EIATTR_KPARAM_INFO
	.align		4
.L_29:
        /*0018*/ 	.byte	0x04, 0x17
        /*001a*/ 	.short	(.L_31 - .L_30)
.L_30:
        /*001c*/ 	.word	0x00000000
        /*0020*/ 	.short	0x0002
        /*0022*/ 	.short	0x0010
        /*0024*/ 	.byte	0x00, 0xf5, 0x21, 0x00


	//----- nvinfo : EIATTR_KPARAM_INFO
	.align		4
.L_31:
        /*0028*/ 	.byte	0x04, 0x17
        /*002a*/ 	.short	(.L_33 - .L_32)
.L_32:
        /*002c*/ 	.word	0x00000000
        /*0030*/ 	.short	0x0001
        /*0032*/ 	.short	0x0008
        /*0034*/ 	.byte	0x00, 0xf5, 0x21, 0x00


	//----- nvinfo : EIATTR_KPARAM_INFO
	.align		4
.L_33:
        /*0038*/ 	.byte	0x04, 0x17
        /*003a*/ 	.short	(.L_35 - .L_34)
.L_34:
        /*003c*/ 	.word	0x00000000
        /*0040*/ 	.short	0x0000
        /*0042*/ 	.short	0x0000
        /*0044*/ 	.byte	0x00, 0xf5, 0x21, 0x00


	//----- nvinfo : EIATTR_SPARSE_MMA_MASK
	.align		4
.L_35:
        /*0048*/ 	.byte	0x03, 0x50
        /*004a*/ 	.short	0x0000


	//----- nvinfo : EIATTR_MAXREG_COUNT
	.align		4
        /*004c*/ 	.byte	0x03, 0x1b
        /*004e*/ 	.short	0x00ff


	//----- nvinfo : EIATTR_NUM_BARRIERS
	.align		4
        /*0050*/ 	.byte	0x02, 0x4c
        /*0052*/ 	.byte	0x01
	.zero		1


	//----- nvinfo : EIATTR_MERCURY_ISA_VERSION
	.align		4
        /*0054*/ 	.byte	0x03, 0x5f
        /*0056*/ 	.short	0x0101


	//----- nvinfo : EIATTR_VRC_CTA_INIT_COUNT
	.align		4
        /*0058*/ 	.byte	0x02, 0x4a
	.zero		1
	.zero		1


	//----- nvinfo : EIATTR_EXIT_INSTR_OFFSETS
	.align		4
        /*005c*/ 	.byte	0x04, 0x1c
        /*005e*/ 	.short	(.L_37 - .L_36)


	//   ....[0]....
.L_36:
        /*0060*/ 	.word	0x000002a0


	//   ....[1]....
        /*0064*/ 	.word	0x000002f0


	//----- nvinfo : EIATTR_CBANK_PARAM_SIZE
	.align		4
.L_37:
        /*0068*/ 	.byte	0x03, 0x19
        /*006a*/ 	.short	0x001c


	//----- nvinfo : EIATTR_PARAM_CBANK
	.align		4
        /*006c*/ 	.byte	0x04, 0x0a
        /*006e*/ 	.short	(.L_39 - .L_38)
	.align		4
.L_38:
        /*0070*/ 	.word	index@(.nv.constant0._Z9scanBlockPKfPfS1_i)
        /*0074*/ 	.short	0x0380
        /*0076*/ 	.short	0x001c


	//----- nvinfo : EIATTR_SW_WAR
	.align		4
.L_39:
        /*0078*/ 	.byte	0x04, 0x36
        /*007a*/ 	.short	(.L_41 - .L_40)
.L_40:
        /*007c*/ 	.word	0x00000008
.L_41:


//--------------------- .nv.callgraph             --------------------------
	.section	.nv.callgraph,"",@"SHT_CUDA_CALLGRAPH"
	.align	4
	.sectionentsize	8
	.align		4
        /*0000*/ 	.word	0x00000000
	.align		4
        /*0004*/ 	.word	0xffffffff
	.align		4
        /*0008*/ 	.word	0x00000000
	.align		4
        /*000c*/ 	.word	0xfffffffe
	.align		4
        /*0010*/ 	.word	0x00000000
	.align		4
        /*0014*/ 	.word	0xfffffffd
	.align		4
        /*0018*/ 	.word	0x00000000
	.align		4
        /*001c*/ 	.word	0xfffffffc


//--------------------- .text._Z12addBlockSumsPfPKfi --------------------------
	.section	.text._Z12addBlockSumsPfPKfi,"ax",@progbits
	.align	128
        .global         _Z12addBlockSumsPfPKfi
        .type           _Z12addBlockSumsPfPKfi,@function
        .size           _Z12addBlockSumsPfPKfi,(.L_x_4 - _Z12addBlockSumsPfPKfi)
        .other          _Z12addBlockSumsPfPKfi,@"STO_CUDA_ENTRY STV_DEFAULT"
_Z12addBlockSumsPfPKfi:
.text._Z12addBlockSumsPfPKfi:
[----:B------:R-:W-:Y:S01]  /*0000*/  LDC R1, c[0x0][0x37c] ;  /* 0x0000df00ff017b82 */ /* 0x000fe20000000800 */
[----:B------:R-:W0:Y:S01]  /*0010*/  S2R R9, SR_CTAID.X ;  /* 0x0000000000097919 */ /* 0x000e220000002500 */
[----:B------:R-:W0:Y:S01]  /*0020*/  LDCU UR4, c[0x0][0x360] ;  /* 0x00006c00ff0477ac */ /* 0x000e220008000800 */
[----:B------:R-:W0:Y:S01]  /*0030*/  S2R R0, SR_TID.X ;  /* 0x0000000000007919 */ /* 0x000e220000002100 */
[----:B------:R-:W1:Y:S01]  /*0040*/  LDCU UR5, c[0x0][0x390] ;  /* 0x00007200ff0577ac */ /* 0x000e620008000800 */
[----:B0-----:R-:W-:-:S05]  /*0050*/  IMAD R7, R9, UR4, R0 ;  /* 0x0000000409077c24 */ /* 0x001fca000f8e0200 */
[----:B-1----:R-:W-:-:S04]  /*0060*/  ISETP.GE.AND P0, PT, R7, UR5, PT ;  /* 0x0000000507007c0c */ /* 0x002fc8000bf06270 */
[----:B------:R-:W-:-:S13]  /*0070*/  ISETP.EQ.OR P0, PT, R9, RZ, P0 ;  /* 0x000000ff0900720c */ /* 0x000fda0000702670 */
[----:B------:R-:W-:Y:S05]  /*0080*/  @P0 EXIT ;  /* 0x000000000000094d */ /* 0x000fea0003800000 */
[----:B------:R-:W0:Y:S01]  /*0090*/  LDC.64 R2, c[0x0][0x388] ;  /* 0x0000e200ff027b82 */ /* 0x000e220000000a00 */
[----:B------:R-:W1:Y:S01]  /*00a0*/  LDCU.64 UR4, c[0x0][0x358] ;  /* 0x00006b00ff0477ac */ /* 0x000e620008000a00 */
[----:B------:R-:W-:-:S06]  /*00b0*/  IADD3 R9, PT, PT, R9, -0x1, RZ ;  /* 0xffffffff09097810 */ /* 0x000fcc0007ffe0ff */
[----:B------:R-:W2:Y:S01]  /*00c0*/  LDC.64 R4, c[0x0][0x380] ;  /* 0x0000e000ff047b82 */ /* 0x000ea20000000a00 */
[----:B0-----:R-:W-:-:S06]  /*00d0*/  IMAD.WIDE.U32 R2, R9, 0x4, R2 ;  /* 0x0000000409027825 */ /* 0x001fcc00078e0002 */
[----:B-1----:R-:W3:Y:S01]  /*00e0*/  LDG.E R2, desc[UR4][R2.64] ;  /* 0x0000000402027981 */ /* 0x002ee2000c1e1900 */
[----:B--2---:R-:W-:-:S05]  /*00f0*/  IMAD.WIDE R4, R7, 0x4, R4 ;  /* 0x0000000407047825 */ /* 0x004fca00078e0204 */
[----:B------:R-:W3:Y:S02]  /*0100*/  LDG.E R7, desc[UR4][R4.64] ;  /* 0x0000000404077981 */ /* 0x000ee4000c1e1900 */
[----:B---3--:R-:W-:-:S05]  /*0110*/  FADD R7, R2, R7 ;  /* 0x0000000702077221 */ /* 0x008fca0000000000 */
[----:B------:R-:W-:Y:S01]  /*0120*/  STG.E desc[UR4][R4.64], R7 ;  /* 0x0000000704007986 */ /* 0x000fe2000c101904 */
[----:B------:R-:W-:Y:S05]  /*0130*/  EXIT ;  /* 0x000000000000794d */ /* 0x000fea0003800000 */
.L_x_0:
[----:B------:R-:W-:-:S00]  /*0140*/  BRA `(.L_x_0) ;  /* 0xfffffffc00fc7947 */ /* 0x000fc0000383ffff */
[----:B------:R-:W-:-:S00]  /*0150*/  NOP ;  /* 0x0000000000007918 */ /* 0x000fc00000000000 */
        /* <DEDUP_REMOVED lines=10> */
.L_x_4:


//--------------------- .text._Z9scanBlockPKfPfS1_i --------------------------
	.section	.text._Z9scanBlockPKfPfS1_i,"ax",@progbits
	.align	128
        .global         _Z9scanBlockPKfPfS1_i
        .type           _Z9scanBlockPKfPfS1_i,@function
        .size           _Z9scanBlockPKfPfS1_i,(.L_x_5 - _Z9scanBlockPKfPfS1_i)
        .other          _Z9scanBlockPKfPfS1_i,@"STO_CUDA_ENTRY STV_DEFAULT"
_Z9scanBlockPKfPfS1_i:
.text._Z9scanBlockPKfPfS1_i:
[----:B------:R-:W-:Y:S01]  /*0000*/  LDC R1, c[0x0][0x37c] ;  /* 0x0000df00ff017b82 */ /* 0x000fe20000000800 */
[----:B------:R-:W0:Y:S01]  /*0010*/  S2R R4, SR_TID.X ;  /* 0x0000000000047919 */ /* 0x000e220000002100 */
[----:B------:R-:W0:Y:S01]  /*0020*/  LDCU UR6, c[0x0][0x360] ;  /* 0x00006c00ff0677ac */ /* 0x000e220008000800 */
[----:B------:R-:W0:Y:S01]  /*0030*/  S2R R9, SR_CTAID.X ;  /* 0x0000000000097919 */ /* 0x000e220000002500 */
[----:B------:R-:W1:Y:S01]  /*0040*/  LDCU UR4, c[0x0][0x398] ;  /* 0x00007300ff0477ac */ /* 0x000e620008000800 */
[----:B------:R-:W2:Y:S01]  /*0050*/  LDCU.64 UR8, c[0x0][0x358] ;  /* 0x00006b00ff0877ac */ /* 0x000ea20008000a00 */
[----:B0-----:R-:W-:-:S05]  /*0060*/  IMAD R5, R9, UR6, R4 ;  /* 0x0000000609057c24 */ /* 0x001fca000f8e0204 */
[----:B-1----:R-:W-:-:S13]  /*0070*/  ISETP.GE.AND P0, PT, R5, UR4, PT ;  /* 0x0000000405007c0c */ /* 0x002fda000bf06270 */
[----:B------:R-:W0:Y:S02]  /*0080*/  @!P0 LDC.64 R2, c[0x0][0x380] ;  /* 0x0000e000ff028b82 */ /* 0x000e240000000a00 */
[----:B0-----:R-:W-:-:S06]  /*0090*/  @!P0 IMAD.WIDE R2, R5, 0x4, R2 ;  /* 0x0000000405028825 */ /* 0x001fcc00078e0202 */
[----:B--2---:R-:W2:Y:S01]  /*00a0*/  @!P0 LDG.E R3, desc[UR8][R2.64] ;  /* 0x0000000802038981 */ /* 0x004ea2000c1e1900 */
[----:B------:R-:W0:Y:S01]  /*00b0*/  S2UR UR5, SR_CgaCtaId ;  /* 0x00000000000579c3 */ /* 0x000e220000008800 */
[----:B------:R-:W-:Y:S01]  /*00c0*/  UMOV UR4, 0x400 ;  /* 0x0000040000047882 */ /* 0x000fe20000000000 */
[----:B------:R-:W-:Y:S02]  /*00d0*/  UISETP.GE.U32.AND UP0, UPT, UR6, 0x2, UPT ;  /* 0x000000020600788c */ /* 0x000fe4000bf06070 */
[----:B0-----:R-:W-:-:S06]  /*00e0*/  ULEA UR4, UR5, UR4, 0x18 ;  /* 0x0000000405047291 */ /* 0x001fcc000f8ec0ff */
[----:B------:R-:W-:-:S05]  /*00f0*/  LEA R0, R4, UR4, 0x2 ;  /* 0x0000000404007c11 */ /* 0x000fca000f8e10ff */
[----:B--2---:R0:W-:Y:S04]  /*0100*/  @!P0 STS [R0], R3 ;  /* 0x0000000300008388 */ /* 0x0041e80000000800 */
[----:B------:R0:W-:Y:S01]  /*0110*/  @P0 STS [R0], RZ ;  /* 0x000000ff00000388 */ /* 0x0001e20000000800 */
[----:B------:R-:W-:Y:S06]  /*0120*/  BAR.SYNC.DEFER_BLOCKING 0x0 ;  /* 0x0000000000007b1d */ /* 0x000fec0000010000 */
[----:B------:R-:W-:Y:S05]  /*0130*/  BRA.U !UP0, `(.L_x_1) ;  /* 0x0000000108387547 */ /* 0x000fea000b800000 */
[----:B------:R-:W-:-:S05]  /*0140*/  UMOV UR5, 0x1 ;  /* 0x0000000100057882 */ /* 0x000fca0000000000 */
.L_x_2:
[----:B------:R-:W-:Y:S01]  /*0150*/  ISETP.GE.U32.AND P0, PT, R4, UR5, PT ;  /* 0x0000000504007c0c */ /* 0x000fe2000bf06070 */
[----:B------:R-:W-:-:S12]  /*0160*/  HFMA2 R2, -RZ, RZ, 0, 0 ;  /* 0x00000000ff027431 */ /* 0x000fd800000001ff */
[----:B0-----:R-:W-:Y:S01]  /*0170*/  @P0 VIADD R3, R4, -UR5 ;  /* 0x8000000504030c36 */ /* 0x001fe20008000000 */
[----:B------:R-:W-:-:S04]  /*0180*/  USHF.L.U32 UR5, UR5, 0x1, URZ ;  /* 0x0000000105057899 */ /* 0x000fc800080006ff */
[----:B------:R-:W-:Y:S01]  /*0190*/  @P0 LEA R3, R3, UR4, 0x2 ;  /* 0x0000000403030c11 */ /* 0x000fe2000f8e10ff */
[----:B------:R-:W-:-:S04]  /*01a0*/  UISETP.GE.U32.AND UP0, UPT, UR5, UR6, UPT ;  /* 0x000000060500728c */ /* 0x000fc8000bf06070 */
[----:B------:R-:W-:Y:S01]  /*01b0*/  @P0 LDS R2, [R3] ;  /* 0x0000000003020984 */ /* 0x000fe20000000800 */
[----:B------:R-:W-:Y:S06]  /*01c0*/  BAR.SYNC.DEFER_BLOCKING 0x0 ;  /* 0x0000000000007b1d */ /* 0x000fec0000010000 */
[----:B-1----:R-:W0:Y:S02]  /*01d0*/  LDS R7, [R0] ;  /* 0x0000000000077984 */ /* 0x002e240000000800 */
[----:B0-----:R-:W-:-:S05]  /*01e0*/  FADD R7, R7, R2 ;  /* 0x0000000207077221 */ /* 0x001fca0000000000 */
[----:B------:R1:W-:Y:S01]  /*01f0*/  STS [R0], R7 ;  /* 0x0000000700007388 */ /* 0x0003e20000000800 */
[----:B------:R-:W-:Y:S06]  /*0200*/  BAR.SYNC.DEFER_BLOCKING 0x0 ;  /* 0x0000000000007b1d */ /* 0x000fec0000010000 */
[----:B------:R-:W-:Y:S05]  /*0210*/  BRA.U !UP0, `(.L_x_2) ;  /* 0xfffffffd08cc7547 */ /* 0x000fea000b83ffff */
.L_x_1:
[----:B------:R-:W2:Y:S02]  /*0220*/  LDCU UR4, c[0x0][0x398] ;  /* 0x00007300ff0477ac */ /* 0x000ea40008000800 */
[----:B--2---:R-:W-:Y:S01]  /*0230*/  ISETP.GE.AND P1, PT, R5, UR4, PT ;  /* 0x0000000405007c0c */ /* 0x004fe2000bf26270 */
[----:B------:R-:W-:-:S06]  /*0240*/  UIADD3 UR4, UPT, UPT, UR6, -0x1, URZ ;  /* 0xffffffff06047890 */ /* 0x000fcc000fffe0ff */
[----:B------:R-:W-:-:S06]  /*0250*/  ISETP.NE.AND P0, PT, R4, UR4, PT ;  /* 0x0000000404007c0c */ /* 0x000fcc000bf05270 */
[----:B-1----:R-:W1:Y:S01]  /*0260*/  @!P1 LDS R7, [R0] ;  /* 0x0000000000079984 */ /* 0x002e620000000800 */
[----:B0-----:R-:W0:Y:S02]  /*0270*/  @!P1 LDC.64 R2, c[0x0][0x388] ;  /* 0x0000e200ff029b82 */ /* 0x001e240000000a00 */
[----:B0-----:R-:W-:-:S05]  /*0280*/  @!P1 IMAD.WIDE R2, R5, 0x4, R2 ;  /* 0x0000000405029825 */ /* 0x001fca00078e0202 */
[----:B-1----:R0:W-:Y:S01]  /*0290*/  @!P1 STG.E desc[UR8][R2.64], R7 ;  /* 0x0000000702009986 */ /* 0x0021e2000c101908 */
[----:B------:R-:W-:Y:S05]  /*02a0*/  @P0 EXIT ;  /* 0x000000000000094d */ /* 0x000fea0003800000 */
[----:B------:R-:W1:Y:S01]  /*02b0*/  LDS R5, [R0] ;  /* 0x0000000000057984 */ /* 0x000e620000000800 */
[----:B0-----:R-:W0:Y:S02]  /*02c0*/  LDC.64 R2, c[0x0][0x390] ;  /* 0x0000e400ff027b82 */ /* 0x001e240000000a00 */
[----:B0-----:R-:W-:-:S05]  /*02d0*/  IMAD.WIDE.U32 R2, R9, 0x4, R2 ;  /* 0x0000000409027825 */ /* 0x001fca00078e0002 */
[----:B-1----:R-:W-:Y:S01]  /*02e0*/  STG.E desc[UR8][R2.64], R5 ;  /* 0x0000000502007986 */ /* 0x002fe2000c101908 */
[----:B------:R-:W-:Y:S05]  /*02f0*/  EXIT ;  /* 0x000000000000794d */ /* 0x000fea0003800000 */
.L_x_3:
        /* <DEDUP_REMOVED lines=16> */
.L_x_5:


//--------------------- .nv.shared.reserved.0     --------------------------
	.section	.nv.shared.reserved.0,"aw",@nobits
	.weak		__nv_reservedSMEM_offset_0_alias
	.size		__nv_reservedSMEM_offset_0_alias, 0, 64
	.other		__nv_reservedSMEM_offset_0_alias,@"STO_CUDA_RESERVED_SHARED STV_DEFAULT"
__nv_reservedSMEM_offset_0_alias:
	.zero		0
	.zero		64


//--------------------- .nv.shared._Z9scanBlockPKfPfS1_i --------------------------
	.section	.nv.shared._Z9scanBlockPKfPfS1_i,"aw",@nobits
	.sectionflags	@""
	.align	4
.nv.shared._Z9scanBlockPKfPfS1_i:
	.zero		2048


//--------------------- .nv.constant0._Z12addBlockSumsPfPKfi --------------------------
	.section	.nv.constant0._Z12addBlockSumsPfPKfi,"a",@progbits
	.sectionflags	@""
	.align	4
.nv.constant0._Z12addBlockSumsPfPKfi:
	.zero		916


//--------------------- .nv.constant0._Z9scanBlockPKfPfS1_i --------------------------
	.section	.nv.constant0._Z9scanBlockPKfPfS1_i,"a",@progbits
	.sectionflags	@""
	.align	4
.nv.constant0._Z9scanBlockPKfPfS1_i:
	.zero		924


//--------------------- SYMBOLS --------------------------

	.type		.nv.reservedSmem.offset0,@object
	.size		.nv.reservedSmem.offset0,0x4
	.type		.nv.reservedSmem.cap,@object
	.size		.nv.reservedSmem.cap,0x4
